//
// Generated by NVIDIA NVVM Compiler
//
// Compiler Build ID: CL-36424714
// Cuda compilation tools, release 13.0, V13.0.88
// Based on NVVM 20.0.0
//

.version 9.0
.target sm_100
.address_size 64

	// .globl	_Z18memoryTypesExamplePfS_i
// _ZZ18memoryTypesExamplePfS_iE10shared_mem has been demoted

.visible .entry _Z18memoryTypesExamplePfS_i(
	.param .u64 .ptr .align 1 _Z18memoryTypesExamplePfS_i_param_0,
	.param .u64 .ptr .align 1 _Z18memoryTypesExamplePfS_i_param_1,
	.param .u32 _Z18memoryTypesExamplePfS_i_param_2
)
{
	.reg .pred 	%p<6>;
	.reg .b32 	%r<10>;
	.reg .b32 	%f<8>;
	.reg .b64 	%rd<9>;
	// demoted variable
	.shared .align 4 .b8 _ZZ18memoryTypesExamplePfS_iE10shared_mem[1024];
	ld.param.u64 	%rd3, [_Z18memoryTypesExamplePfS_i_param_0];
	ld.param.u64 	%rd2, [_Z18memoryTypesExamplePfS_i_param_1];
	ld.param.u32 	%r4, [_Z18memoryTypesExamplePfS_i_param_2];
	cvta.to.global.u64 	%rd4, %rd3;
	mov.u32 	%r5, %ctaid.x;
	mov.u32 	%r6, %ntid.x;
	mov.u32 	%r7, %tid.x;
	mad.lo.s32 	%r2, %r5, %r6, %r7;
	setp.ge.s32 	%p1, %r2, %r4;
	setp.gt.u32 	%p2, %r7, 255;
	mul.wide.s32 	%rd5, %r2, 4;
	add.s64 	%rd1, %rd4, %rd5;
	shl.b32 	%r8, %r7, 2;
	mov.u32 	%r9, _ZZ18memoryTypesExamplePfS_iE10shared_mem;
	add.s32 	%r3, %r9, %r8;
	or.pred  	%p3, %p1, %p2;
	@%p3 bra 	$L__BB0_2;
	ld.global.f32 	%f4, [%rd1];
	st.shared.f32 	[%r3], %f4;
$L__BB0_2:
	setp.ge.s32 	%p4, %r2, %r4;
	bar.sync 	0;
	@%p4 bra 	$L__BB0_6;
	setp.gt.u32 	%p5, %r7, 255;
	ld.global.f32 	%f7, [%rd1];
	@%p5 bra 	$L__BB0_5;
	ld.shared.f32 	%f5, [%r3];
	add.f32 	%f7, %f7, %f5;
$L__BB0_5:
	add.f32 	%f6, %f7, %f7;
	cvta.to.global.u64 	%rd6, %rd2;
	add.s64 	%rd8, %rd6, %rd5;
	st.global.f32 	[%rd8], %f6;
$L__BB0_6:
	ret;

}
	// .globl	_Z15coalescedAccessPfS_i
.visible .entry _Z15coalescedAccessPfS_i(
	.param .u64 .ptr .align 1 _Z15coalescedAccessPfS_i_param_0,
	.param .u64 .ptr .align 1 _Z15coalescedAccessPfS_i_param_1,
	.param .u32 _Z15coalescedAccessPfS_i_param_2
)
{
	.reg .pred 	%p<2>;
	.reg .b32 	%r<6>;
	.reg .b32 	%f<3>;
	.reg .b64 	%rd<8>;

	ld.param.u64 	%rd1, [_Z15coalescedAccessPfS_i_param_0];
	ld.param.u64 	%rd2, [_Z15coalescedAccessPfS_i_param_1];
	ld.param.u32 	%r2, [_Z15coalescedAccessPfS_i_param_2];
	mov.u32 	%r3, %ctaid.x;
	mov.u32 	%r4, %ntid.x;
	mov.u32 	%r5, %tid.x;
	mad.lo.s32 	%r1, %r3, %r4, %r5;
	setp.ge.s32 	%p1, %r1, %r2;
	@%p1 bra 	$L__BB1_2;
	cvta.to.global.u64 	%rd3, %rd1;
	cvta.to.global.u64 	%rd4, %rd2;
	mul.wide.s32 	%rd5, %r1, 4;
	add.s64 	%rd6, %rd3, %rd5;
	ld.global.f32 	%f1, [%rd6];
	add.f32 	%f2, %f1, %f1;
	add.s64 	%rd7, %rd4, %rd5;
	st.global.f32 	[%rd7], %f2;
$L__BB1_2:
	ret;

}
	// .globl	_Z19unifiedMemoryKernelPfi
.visible .entry _Z19unifiedMemoryKernelPfi(
	.param .u64 .ptr .align 1 _Z19unifiedMemoryKernelPfi_param_0,
	.param .u32 _Z19unifiedMemoryKernelPfi_param_1
)
{
	.reg .pred 	%p<2>;
	.reg .b32 	%r<6>;
	.reg .b32 	%f<3>;
	.reg .b64 	%rd<5>;

	ld.param.u64 	%rd1, [_Z19unifiedMemoryKernelPfi_param_0];
	ld.param.u32 	%r2, [_Z19unifiedMemoryKernelPfi_param_1];
	mov.u32 	%r3, %ctaid.x;
	mov.u32 	%r4, %ntid.x;
	mov.u32 	%r5, %tid.x;
	mad.lo.s32 	%r1, %r3, %r4, %r5;
	setp.ge.s32 	%p1, %r1, %r2;
	@%p1 bra 	$L__BB2_2;
	cvta.to.global.u64 	%rd2, %rd1;
	mul.wide.s32 	%rd3, %r1, 4;
	add.s64 	%rd4, %rd2, %rd3;
	ld.global.f32 	%f1, [%rd4];
	fma.rn.f32 	%f2, %f1, 0f40000000, 0f3F800000;
	st.global.f32 	[%rd4], %f2;
$L__BB2_2:
	ret;

}


// ===== COMPILED SASS (sm_100) =====

	.target	sm_100

	.elftype	@"ET_EXEC"


//--------------------- .note.nv.tkinfo           --------------------------
	.section	.note.nv.tkinfo,"",@"SHT_NOTE"
	.sectionflags	@"SHF_NOTE_NV_TKINFO"
	.tkinfo
        /*0018*/ 	.word	0x00000002
        /*0030*/ 	.string	""
        /*0030*/ 	.string	"ptxas"
        /*0030*/ 	.string	"Cuda compilation tools, release 13.0, V13.0.88"
        /*0030*/ 	.string	"Build cuda_13.0.r13.0/compiler.36424714_0"
        /*0030*/ 	.string	"-arch sm_100 -m 64 "



//--------------------- .note.nv.cuinfo           --------------------------
	.section	.note.nv.cuinfo,"",@"SHT_NOTE"
	.sectionflags	@"SHF_NOTE_NV_CUINFO"
        /*0018*/ 	.short	0x0002
        /*001a*/ 	.short	0x0064
        /*001c*/ 	.short	0x0082
	.zero		2


//--------------------- .nv.info                  --------------------------
	.section	.nv.info,"",@"SHT_CUDA_INFO"
	.align	4


	//----- nvinfo : EIATTR_REGCOUNT
	.align		4
        /*0000*/ 	.byte	0x04, 0x2f
        /*0002*/ 	.short	(.L_1 - .L_0)
	.align		4
.L_0:
        /*0004*/ 	.word	index@(_Z18memoryTypesExamplePfS_i)
        /*0008*/ 	.word	0x0000000c


	//----- nvinfo : EIATTR_FRAME_SIZE
	.align		4
.L_1:
        /*000c*/ 	.byte	0x04, 0x11
        /*000e*/ 	.short	(.L_3 - .L_2)
	.align		4
.L_2:
        /*0010*/ 	.word	index@(_Z18memoryTypesExamplePfS_i)
        /*0014*/ 	.word	0x00000000


	//----- nvinfo : EIATTR_REGCOUNT
	.align		4
.L_3:
        /*0018*/ 	.byte	0x04, 0x2f
        /*001a*/ 	.short	(.L_5 - .L_4)
	.align		4
.L_4:
        /*001c*/ 	.word	index@(_Z15coalescedAccessPfS_i)
        /*0020*/ 	.word	0x0000000a


	//----- nvinfo : EIATTR_FRAME_SIZE
	.align		4
.L_5:
        /*0024*/ 	.byte	0x04, 0x11
        /*0026*/ 	.short	(.L_7 - .L_6)
	.align		4
.L_6:
        /*0028*/ 	.word	index@(_Z15coalescedAccessPfS_i)
        /*002c*/ 	.word	0x00000000


	//----- nvinfo : EIATTR_REGCOUNT
	.align		4
.L_7:
        /*0030*/ 	.byte	0x04, 0x2f
        /*0032*/ 	.short	(.L_9 - .L_8)
	.align		4
.L_8:
        /*0034*/ 	.word	index@(_Z19unifiedMemoryKernelPfi)
        /*0038*/ 	.word	0x00000008


	//----- nvinfo : EIATTR_FRAME_SIZE
	.align		4
.L_9:
        /*003c*/ 	.byte	0x04, 0x11
        /*003e*/ 	.short	(.L_11 - .L_10)
	.align		4
.L_10:
        /*0040*/ 	.word	index@(_Z19unifiedMemoryKernelPfi)
        /*0044*/ 	.word	0x00000000


	//----- nvinfo : EIATTR_MIN_STACK_SIZE
	.align		4
.L_11:
        /*0048*/ 	.byte	0x04, 0x12
        /*004a*/ 	.short	(.L_13 - .L_12)
	.align		4
.L_12:
        /*004c*/ 	.word	index@(_Z19unifiedMemoryKernelPfi)
        /*0050*/ 	.word	0x00000000


	//----- nvinfo : EIATTR_MIN_STACK_SIZE
	.align		4
.L_13:
        /*0054*/ 	.byte	0x04, 0x12
        /*0056*/ 	.short	(.L_15 - .L_14)
	.align		4
.L_14:
        /*0058*/ 	.word	index@(_Z15coalescedAccessPfS_i)
        /*005c*/ 	.word	0x00000000


	//----- nvinfo : EIATTR_MIN_STACK_SIZE
	.align		4
.L_15:
        /*0060*/ 	.byte	0x04, 0x12
        /*0062*/ 	.short	(.L_17 - .L_16)
	.align		4
.L_16:
        /*0064*/ 	.word	index@(_Z18memoryTypesExamplePfS_i)
        /*0068*/ 	.word	0x00000000
.L_17:


//--------------------- .nv.compat                --------------------------
	.section	.nv.compat,"",@"SHT_CUDA_COMPAT_INFO"
	.align	4
        /*0000*/ 	.byte	0x02, 0x09, 0x00, 0x00, 0x02, 0x02, 0x01, 0x00, 0x02, 0x05, 0x05, 0x00, 0x03, 0x07, 0x01, 0x01
        /*0010*/ 	.byte	0x02, 0x03, 0x00, 0x00, 0x02, 0x06, 0x01, 0x00, 0x04, 0x0b, 0x08, 0x00, 0x09, 0x00, 0x00, 0x00
        /*0020*/ 	.byte	0x00, 0x00, 0x00, 0x00


//--------------------- .nv.info._Z19unifiedMemoryKernelPfi --------------------------
	.section	.nv.info._Z19unifiedMemoryKernelPfi,"",@"SHT_CUDA_INFO"
	.sectionflags	@""
	.align	4


	//----- nvinfo : EIATTR_CUDA_API_VERSION
	.align		4
        /*0000*/ 	.byte	0x04, 0x37
        /*0002*/ 	.short	(.L_19 - .L_18)
.L_18:
        /*0004*/ 	.word	0x00000082


	//----- nvinfo : EIATTR_KPARAM_INFO
	.align		4
.L_19:
        /*0008*/ 	.byte	0x04, 0x17
        /*000a*/ 	.short	(.L_21 - .L_20)
.L_20:
        /*000c*/ 	.word	0x00000000
        /*0010*/ 	.short	0x0001
        /*0012*/ 	.short	0x0008
        /*0014*/ 	.byte	0x00, 0xf0, 0x11, 0x00


	//----- nvinfo : EIATTR_KPARAM_INFO
	.align		4
.L_21:
        /*0018*/ 	.byte	0x04, 0x17
        /*001a*/ 	.short	(.L_23 - .L_22)
.L_22:
        /*001c*/ 	.word	0x00000000
        /*0020*/ 	.short	0x0000
        /*0022*/ 	.short	0x0000
        /*0024*/ 	.byte	0x00, 0xf5, 0x21, 0x00


	//----- nvinfo : EIATTR_SPARSE_MMA_MASK
	.align		4
.L_23:
        /*0028*/ 	.byte	0x03, 0x50
        /*002a*/ 	.short	0x0000


	//----- nvinfo : EIATTR_MAXREG_COUNT
	.align		4
        /*002c*/ 	.byte	0x03, 0x1b
        /*002e*/ 	.short	0x00ff


	//----- nvinfo : EIATTR_MERCURY_ISA_VERSION
	.align		4
        /*0030*/ 	.byte	0x03, 0x5f
        /*0032*/ 	.short	0x0101


	//----- nvinfo : EIATTR_VRC_CTA_INIT_COUNT
	.align		4
        /*0034*/ 	.byte	0x02, 0x4a
	.zero		1
	.zero		1


	//----- nvinfo : EIATTR_EXIT_INSTR_OFFSETS
	.align		4
        /*0038*/ 	.byte	0x04, 0x1c
        /*003a*/ 	.short	(.L_25 - .L_24)


	//   ....[0]....
.L_24:
        /*003c*/ 	.word	0x00000070


	//   ....[1]....
        /*0040*/ 	.word	0x000000f0


	//----- nvinfo : EIATTR_CBANK_PARAM_SIZE
	.align		4
.L_25:
        /*0044*/ 	.byte	0x03, 0x19
        /*0046*/ 	.short	0x000c


	//----- nvinfo : EIATTR_PARAM_CBANK
	.align		4
        /*0048*/ 	.byte	0x04, 0x0a
        /*004a*/ 	.short	(.L_27 - .L_26)
	.align		4
.L_26:
        /*004c*/ 	.word	index@(.nv.constant0._Z19unifiedMemoryKernelPfi)
        /*0050*/ 	.short	0x0380
        /*0052*/ 	.short	0x000c


	//----- nvinfo : EIATTR_SW_WAR
	.align		4
.L_27:
        /*0054*/ 	.byte	0x04, 0x36
        /*0056*/ 	.short	(.L_29 - .L_28)
.L_28:
        /*0058*/ 	.word	0x00000008
.L_29:


//--------------------- .nv.info._Z15coalescedAccessPfS_i --------------------------
	.section	.nv.info._Z15coalescedAccessPfS_i,"",@"SHT_CUDA_INFO"
	.sectionflags	@""
	.align	4


	//----- nvinfo : EIATTR_CUDA_API_VERSION
	.align		4
        /*0000*/ 	.byte	0x04, 0x37
        /*0002*/ 	.short	(.L_31 - .L_30)
.L_30:
        /*0004*/ 	.word	0x00000082


	//----- nvinfo : EIATTR_KPARAM_INFO
	.align		4
.L_31:
        /*0008*/ 	.byte	0x04, 0x17
        /*000a*/ 	.short	(.L_33 - .L_32)
.L_32:
        /*000c*/ 	.word	0x00000000
        /*0010*/ 	.short	0x0002
        /*0012*/ 	.short	0x0010
        /*0014*/ 	.byte	0x00, 0xf0, 0x11, 0x00


	//----- nvinfo : EIATTR_KPARAM_INFO
	.align		4
.L_33:
        /*0018*/ 	.byte	0x04, 0x17
        /*001a*/ 	.short	(.L_35 - .L_34)
.L_34:
        /*001c*/ 	.word	0x00000000
        /*0020*/ 	.short	0x0001
        /*0022*/ 	.short	0x0008
        /*0024*/ 	.byte	0x00, 0xf5, 0x21, 0x00


	//----- nvinfo : EIATTR_KPARAM_INFO
	.align		4
.L_35:
        /*0028*/ 	.byte	0x04, 0x17
        /*002a*/ 	.short	(.L_37 - .L_36)
.L_36:
        /*002c*/ 	.word	0x00000000
        /*0030*/ 	.short	0x0000
        /*0032*/ 	.short	0x0000
        /*0034*/ 	.byte	0x00, 0xf5, 0x21, 0x00


	//----- nvinfo : EIATTR_SPARSE_MMA_MASK
	.align		4
.L_37:
        /*0038*/ 	.byte	0x03, 0x50
        /*003a*/ 	.short	0x0000


	//----- nvinfo : EIATTR_MAXREG_COUNT
	.align		4
        /*003c*/ 	.byte	0x03, 0x1b
        /*003e*/ 	.short	0x00ff


	//----- nvinfo : EIATTR_MERCURY_ISA_VERSION
	.align		4
        /*0040*/ 	.byte	0x03, 0x5f
        /*0042*/ 	.short	0x0101


	//----- nvinfo : EIATTR_VRC_CTA_INIT_COUNT
	.align		4
        /*0044*/ 	.byte	0x02, 0x4a
	.zero		1
	.zero		1


	//----- nvinfo : EIATTR_EXIT_INSTR_OFFSETS
	.align		4
        /*0048*/ 	.byte	0x04, 0x1c
        /*004a*/ 	.short	(.L_39 - .L_38)


	//   ....[0]....
.L_38:
        /*004c*/ 	.word	0x00000070


	//   ....[1]....
        /*0050*/ 	.word	0x00000100


	//----- nvinfo : EIATTR_CBANK_PARAM_SIZE
	.align		4
.L_39:
        /*0054*/ 	.byte	0x03, 0x19
        /*0056*/ 	.short	0x0014


	//----- nvinfo : EIATTR_PARAM_CBANK
	.align		4
        /*0058*/ 	.byte	0x04, 0x0a
        /*005a*/ 	.short	(.L_41 - .L_40)
	.align		4
.L_40:
        /*005c*/ 	.word	index@(.nv.constant0._Z15coalescedAccessPfS_i)
        /*0060*/ 	.short	0x0380
        /*0062*/ 	.short	0x0014


	//----- nvinfo : EIATTR_SW_WAR
	.align		4
.L_41:
        /*0064*/ 	.byte	0x04, 0x36
        /*0066*/ 	.short	(.L_43 - .L_42)
.L_42:
        /*0068*/ 	.word	0x00000008
.L_43:


//--------------------- .nv.info._Z18memoryTypesExamplePfS_i --------------------------
	.section	.nv.info._Z18memoryTypesExamplePfS_i,"",@"SHT_CUDA_INFO"
	.sectionflags	@""
	.align	4


	//----- nvinfo : EIATTR_CUDA_API_VERSION
	.align		4
        /*0000*/ 	.byte	0x04, 0x37
        /*0002*/ 	.short	(.L_45 - .L_44)
.L_44:
        /*0004*/ 	.word	0x00000082


	//----- nvinfo : EIATTR_KPARAM_INFO
	.align		4
.L_45:
        /*0008*/ 	.byte	0x04, 0x17
        /*000a*/ 	.short	(.L_47 - .L_46)
.L_46:
        /*000c*/ 	.word	0x00000000
        /*0010*/ 	.short	0x0002
        /*0012*/ 	.short	0x0010
        /*0014*/ 	.byte	0x00, 0xf0, 0x11, 0x00


	//----- nvinfo : EIATTR_KPARAM_INFO
	.align		4
.L_47:
        /*0018*/ 	.byte	0x04, 0x17
        /*001a*/ 	.short	(.L_49 - .L_48)
.L_48:
        /*001c*/ 	.word	0x00000000
        /*0020*/ 	.short	0x0001
        /*0022*/ 	.short	0x0008
        /*0024*/ 	.byte	0x00, 0xf5, 0x21, 0x00


	//----- nvinfo : EIATTR_KPARAM_INFO
	.align		4
.L_49:
        /*0028*/ 	.byte	0x04, 0x17
        /*002a*/ 	.short	(.L_51 - .L_50)
.L_50:
        /*002c*/ 	.word	0x00000000
        /*0030*/ 	.short	0x0000
        /*0032*/ 	.short	0x0000
        /*0034*/ 	.byte	0x00, 0xf5, 0x21, 0x00


	//----- nvinfo : EIATTR_SPARSE_MMA_MASK
	.align		4
.L_51:
        /*0038*/ 	.byte	0x03, 0x50
        /*003a*/ 	.short	0x0000


	//----- nvinfo : EIATTR_MAXREG_COUNT
	.align		4
        /*003c*/ 	.byte	0x03, 0x1b
        /*003e*/ 	.short	0x00ff


	//----- nvinfo : EIATTR_NUM_BARRIERS
	.align		4
        /*0040*/ 	.byte	0x02, 0x4c
        /*0042*/ 	.byte	0x01
	.zero		1


	//----- nvinfo : EIATTR_MERCURY_ISA_VERSION
	.align		4
        /*0044*/ 	.byte	0x03, 0x5f
        /*0046*/ 	.short	0x0101


	//----- nvinfo : EIATTR_VRC_CTA_INIT_COUNT
	.align		4
        /*0048*/ 	.byte	0x02, 0x4a
	.zero		1
	.zero		1


	//----- nvinfo : EIATTR_EXIT_INSTR_OFFSETS
	.align		4
        /*004c*/ 	.byte	0x04, 0x1c
        /*004e*/ 	.short	(.L_53 - .L_52)


	//   ....[0]....
.L_52:
        /*0050*/ 	.word	0x00000130


	//   ....[1]....
        /*0054*/ 	.word	0x000001b0


	//----- nvinfo : EIATTR_CBANK_PARAM_SIZE
	.align		4
.L_53:
        /*0058*/ 	.byte	0x03, 0x19
        /*005a*/ 	.short	0x0014


	//----- nvinfo : EIATTR_PARAM_CBANK
	.align		4
        /*005c*/ 	.byte	0x04, 0x0a
        /*005e*/ 	.short	(.L_55 - .L_54)
	.align		4
.L_54:
        /*0060*/ 	.word	index@(.nv.constant0._Z18memoryTypesExamplePfS_i)
        /*0064*/ 	.short	0x0380
        /*0066*/ 	.short	0x0014


	//----- nvinfo : EIATTR_SW_WAR
	.align		4
.L_55:
        /*0068*/ 	.byte	0x04, 0x36
        /*006a*/ 	.short	(.L_57 - .L_56)
.L_56:
        /*006c*/ 	.word	0x00000008
.L_57:


//--------------------- .nv.callgraph             --------------------------
	.section	.nv.callgraph,"",@"SHT_CUDA_CALLGRAPH"
	.align	4
	.sectionentsize	8
	.align		4
        /*0000*/ 	.word	0x00000000
	.align		4
        /*0004*/ 	.word	0xffffffff
	.align		4
        /*0008*/ 	.word	0x00000000
	.align		4
        /*000c*/ 	.word	0xfffffffe
	.align		4
        /*0010*/ 	.word	0x00000000
	.align		4
        /*0014*/ 	.word	0xfffffffd
	.align		4
        /*0018*/ 	.word	0x00000000
	.align		4
        /*001c*/ 	.word	0xfffffffc


//--------------------- .text._Z19unifiedMemoryKernelPfi --------------------------
	.section	.text._Z19unifiedMemoryKernelPfi,"ax",@progbits
	.align	128
        .global         _Z19unifiedMemoryKernelPfi
        .type           _Z19unifiedMemoryKernelPfi,@function
        .size           _Z19unifiedMemoryKernelPfi,(.L_x_3 - _Z19unifiedMemoryKernelPfi)
        .other          _Z19unifiedMemoryKernelPfi,@"STO_CUDA_ENTRY STV_DEFAULT"
_Z19unifiedMemoryKernelPfi:
.text._Z19unifiedMemoryKernelPfi:
[----:B------:R-:W-:Y:S01]  /*0000*/  LDC R1, c[0x0][0x37c] ;  /* 0x0000df00ff017b82 */ /* 0x000fe20000000800 */
[----:B------:R-:W0:Y:S07]  /*0010*/  S2R R0, SR_TID.X ;  /* 0x0000000000007919 */ /* 0x000e2e0000002100 */
[----:B------:R-:W0:Y:S01]  /*0020*/  S2UR UR4, SR_CTAID.X ;  /* 0x00000000000479c3 */ /* 0x000e220000002500 */
[----:B------:R-:W1:Y:S07]  /*0030*/  LDCU UR5, c[0x0][0x388] ;  /* 0x00007100ff0577ac */ /* 0x000e6e0008000800 */
[----:B------:R-:W0:Y:S02]  /*0040*/  LDC R5, c[0x0][0x360] ;  /* 0x0000d800ff057b82 */ /* 0x000e240000000800 */
[----:B0-----:R-:W-:-:S05]  /*0050*/  IMAD R5, R5, UR4, R0 ;  /* 0x0000000405057c24 */ /* 0x001fca000f8e0200 */
[----:B-1----:R-:W-:-:S13]  /*0060*/  ISETP.GE.AND P0, PT, R5, UR5, PT ;  /* 0x0000000505007c0c */ /* 0x002fda000bf06270 */
[----:B------:R-:W-:Y:S05]  /*0070*/  @P0 EXIT ;  /* 0x000000000000094d */ /* 0x000fea0003800000 */
[----:B------:R-:W0:Y:S01]  /*0080*/  LDC.64 R2, c[0x0][0x380] ;  /* 0x0000e000ff027b82 */ /* 0x000e220000000a00 */
[----:B------:R-:W1:Y:S01]  /*0090*/  LDCU.64 UR4, c[0x0][0x358] ;  /* 0x00006b00ff0477ac */ /* 0x000e620008000a00 */
[----:B0-----:R-:W-:-:S05]  /*00a0*/  IMAD.WIDE R2, R5, 0x4, R2 ;  /* 0x0000000405027825 */ /* 0x001fca00078e0202 */
[----:B-1----:R-:W2:Y:S01]  /*00b0*/  LDG.E R0, desc[UR4][R2.64] ;  /* 0x0000000402007981 */ /* 0x002ea2000c1e1900 */
[----:B------:R-:W-:-:S05]  /*00c0*/  HFMA2 R5, -RZ, RZ, 2, 0 ;  /* 0x40000000ff057431 */ /* 0x000fca00000001ff */
[----:B--2---:R-:W-:-:S05]  /*00d0*/  FFMA R5, R0, R5, 1 ;  /* 0x3f80000000057423 */ /* 0x004fca0000000005 */
[----:B------:R-:W-:Y:S01]  /*00e0*/  STG.E desc[UR4][R2.64], R5 ;  /* 0x0000000502007986 */ /* 0x000fe2000c101904 */
[----:B------:R-:W-:Y:S05]  /*00f0*/  EXIT ;  /* 0x000000000000794d */ /* 0x000fea0003800000 */
.L_x_0:
[----:B------:R-:W-:-:S00]  /*0100*/  BRA `(.L_x_0) ;  /* 0xfffffffc00fc7947 */ /* 0x000fc0000383ffff */
[----:B------:R-:W-:-:S00]  /*0110*/  NOP ;  /* 0x0000000000007918 */ /* 0x000fc00000000000 */
        /* <DEDUP_REMOVED lines=14> */
.L_x_3:


//--------------------- .text._Z15coalescedAccessPfS_i --------------------------
	.section	.text._Z15coalescedAccessPfS_i,"ax",@progbits
	.align	128
        .global         _Z15coalescedAccessPfS_i
        .type           _Z15coalescedAccessPfS_i,@function
        .size           _Z15coalescedAccessPfS_i,(.L_x_4 - _Z15coalescedAccessPfS_i)
        .other          _Z15coalescedAccessPfS_i,@"STO_CUDA_ENTRY STV_DEFAULT"
_Z15coalescedAccessPfS_i:
.text._Z15coalescedAccessPfS_i:
        /* <DEDUP_REMOVED lines=9> */
[----:B------:R-:W1:Y:S07]  /*0090*/  LDCU.64 UR4, c[0x0][0x358] ;  /* 0x00006b00ff0477ac */ /* 0x000e6e0008000a00 */
[----:B------:R-:W2:Y:S01]  /*00a0*/  LDC.64 R4, c[0x0][0x388] ;  /* 0x0000e200ff047b82 */ /* 0x000ea20000000a00 */
[----:B0-----:R-:W-:-:S06]  /*00b0*/  IMAD.WIDE R2, R7, 0x4, R2 ;  /* 0x0000000407027825 */ /* 0x001fcc00078e0202 */
[----:B-1----:R-:W3:Y:S01]  /*00c0*/  LDG.E R2, desc[UR4][R2.64] ;  /* 0x0000000402027981 */ /* 0x002ee2000c1e1900 */
[----:B--2---:R-:W-:-:S04]  /*00d0*/  IMAD.WIDE R4, R7, 0x4, R4 ;  /* 0x0000000407047825 */ /* 0x004fc800078e0204 */
[----:B---3--:R-:W-:-:S05]  /*00e0*/  FADD R7, R2, R2 ;  /* 0x0000000202077221 */ /* 0x008fca0000000000 */
[----:B------:R-:W-:Y:S01]  /*00f0*/  STG.E desc[UR4][R4.64], R7 ;  /* 0x0000000704007986 */ /* 0x000fe2000c101904 */
[----:B------:R-:W-:Y:S05]  /*0100*/  EXIT ;  /* 0x000000000000794d */ /* 0x000fea0003800000 */
.L_x_1:
        /* <DEDUP_REMOVED lines=15> */
.L_x_4:


//--------------------- .text._Z18memoryTypesExamplePfS_i --------------------------
	.section	.text._Z18memoryTypesExamplePfS_i,"ax",@progbits
	.align	128
        .global         _Z18memoryTypesExamplePfS_i
        .type           _Z18memoryTypesExamplePfS_i,@function
        .size           _Z18memoryTypesExamplePfS_i,(.L_x_5 - _Z18memoryTypesExamplePfS_i)
        .other          _Z18memoryTypesExamplePfS_i,@"STO_CUDA_ENTRY STV_DEFAULT"
_Z18memoryTypesExamplePfS_i:
.text._Z18memoryTypesExamplePfS_i:
[----:B------:R-:W-:Y:S01]  /*0000*/  LDC R1, c[0x0][0x37c] ;  /* 0x0000df00ff017b82 */ /* 0x000fe20000000800 */
[----:B------:R-:W0:Y:S07]  /*0010*/  S2R R0, SR_TID.X ;  /* 0x0000000000007919 */ /* 0x000e2e0000002100 */
[----:B------:R-:W1:Y:S01]  /*0020*/  S2UR UR4, SR_CTAID.X ;  /* 0x00000000000479c3 */ /* 0x000e620000002500 */
[----:B------:R-:W2:Y:S01]  /*0030*/  LDCU UR8, c[0x0][0x390] ;  /* 0x00007200ff0877ac */ /* 0x000ea20008000800 */
[----:B------:R-:W3:Y:S06]  /*0040*/  LDCU.64 UR6, c[0x0][0x358] ;  /* 0x00006b00ff0677ac */ /* 0x000eec0008000a00 */
[----:B------:R-:W1:Y:S08]  /*0050*/  LDC R7, c[0x0][0x360] ;  /* 0x0000d800ff077b82 */ /* 0x000e700000000800 */
[----:B------:R-:W4:Y:S01]  /*0060*/  LDC.64 R2, c[0x0][0x380] ;  /* 0x0000e000ff027b82 */ /* 0x000f220000000a00 */
[----:B0-----:R-:W-:Y:S01]  /*0070*/  ISETP.GT.U32.AND P0, PT, R0, 0xff, PT ;  /* 0x000000ff0000780c */ /* 0x001fe20003f04070 */
[----:B-1----:R-:W-:-:S05]  /*0080*/  IMAD R7, R7, UR4, R0 ;  /* 0x0000000407077c24 */ /* 0x002fca000f8e0200 */
[C---:B--2---:R-:W-:Y:S01]  /*0090*/  ISETP.GE.OR P1, PT, R7.reuse, UR8, P0 ;  /* 0x0000000807007c0c */ /* 0x044fe20008726670 */
[----:B----4-:R-:W-:-:S12]  /*00a0*/  IMAD.WIDE R2, R7, 0x4, R2 ;  /* 0x0000000407027825 */ /* 0x010fd800078e0202 */
[----:B---3--:R-:W2:Y:S01]  /*00b0*/  @!P1 LDG.E R5, desc[UR6][R2.64] ;  /* 0x0000000602059981 */ /* 0x008ea2000c1e1900 */
[----:B------:R-:W0:Y:S01]  /*00c0*/  S2UR UR5, SR_CgaCtaId ;  /* 0x00000000000579c3 */ /* 0x000e220000008800 */
[----:B------:R-:W-:Y:S01]  /*00d0*/  UMOV UR4, 0x400 ;  /* 0x0000040000047882 */ /* 0x000fe20000000000 */
[----:B------:R-:W-:Y:S01]  /*00e0*/  ISETP.GE.AND P2, PT, R7, UR8, PT ;  /* 0x0000000807007c0c */ /* 0x000fe2000bf46270 */
[----:B0-----:R-:W-:-:S06]  /*00f0*/  ULEA UR4, UR5, UR4, 0x18 ;  /* 0x0000000405047291 */ /* 0x001fcc000f8ec0ff */
[----:B------:R-:W-:-:S05]  /*0100*/  LEA R0, R0, UR4, 0x2 ;  /* 0x0000000400007c11 */ /* 0x000fca000f8e10ff */
[----:B--2---:R0:W-:Y:S01]  /*0110*/  @!P1 STS [R0], R5 ;  /* 0x0000000500009388 */ /* 0x0041e20000000800 */
[----:B------:R-:W-:Y:S06]  /*0120*/  BAR.SYNC.DEFER_BLOCKING 0x0 ;  /* 0x0000000000007b1d */ /* 0x000fec0000010000 */
[----:B------:R-:W-:Y:S05]  /*0130*/  @P2 EXIT ;  /* 0x000000000000294d */ /* 0x000fea0003800000 */
[----:B------:R-:W2:Y:S01]  /*0140*/  LDG.E R6, desc[UR6][R2.64] ;  /* 0x0000000602067981 */ /* 0x000ea2000c1e1900 */
[----:B0-----:R-:W0:Y:S03]  /*0150*/  LDC.64 R4, c[0x0][0x388] ;  /* 0x0000e200ff047b82 */ /* 0x001e260000000a00 */
[----:B------:R-:W2:Y:S01]  /*0160*/  @!P0 LDS R9, [R0] ;  /* 0x0000000000098984 */ /* 0x000ea20000000800 */
[----:B0-----:R-:W-:-:S04]  /*0170*/  IMAD.WIDE R4, R7, 0x4, R4 ;  /* 0x0000000407047825 */ /* 0x001fc800078e0204 */
[----:B--2---:R-:W-:-:S04]  /*0180*/  @!P0 FADD R6, R6, R9 ;  /* 0x0000000906068221 */ /* 0x004fc80000000000 */
[----:B------:R-:W-:-:S05]  /*0190*/  FADD R7, R6, R6 ;  /* 0x0000000606077221 */ /* 0x000fca0000000000 */
[----:B------:R-:W-:Y:S01]  /*01a0*/  STG.E desc[UR6][R4.64], R7 ;  /* 0x0000000704007986 */ /* 0x000fe2000c101906 */
[----:B------:R-:W-:Y:S05]  /*01b0*/  EXIT ;  /* 0x000000000000794d */ /* 0x000fea0003800000 */
.L_x_2:
        /* <DEDUP_REMOVED lines=12> */
.L_x_5:


//--------------------- .nv.shared.reserved.0     --------------------------
	.section	.nv.shared.reserved.0,"aw",@nobits
	.weak		__nv_reservedSMEM_offset_0_alias
	.size		__nv_reservedSMEM_offset_0_alias, 0, 64
	.other		__nv_reservedSMEM_offset_0_alias,@"STO_CUDA_RESERVED_SHARED STV_DEFAULT"
__nv_reservedSMEM_offset_0_alias:
	.zero		0
	.zero		64


//--------------------- .nv.shared._Z18memoryTypesExamplePfS_i --------------------------
	.section	.nv.shared._Z18memoryTypesExamplePfS_i,"aw",@nobits
	.sectionflags	@""
	.align	4
.nv.shared._Z18memoryTypesExamplePfS_i:
	.zero		2048


//--------------------- .nv.constant0._Z19unifiedMemoryKernelPfi --------------------------
	.section	.nv.constant0._Z19unifiedMemoryKernelPfi,"a",@progbits
	.sectionflags	@""
	.align	4
.nv.constant0._Z19unifiedMemoryKernelPfi:
	.zero		908


//--------------------- .nv.constant0._Z15coalescedAccessPfS_i --------------------------
	.section	.nv.constant0._Z15coalescedAccessPfS_i,"a",@progbits
	.sectionflags	@""
	.align	4
.nv.constant0._Z15coalescedAccessPfS_i:
	.zero		916


//--------------------- .nv.constant0._Z18memoryTypesExamplePfS_i --------------------------
	.section	.nv.constant0._Z18memoryTypesExamplePfS_i,"a",@progbits
	.sectionflags	@""
	.align	4
.nv.constant0._Z18memoryTypesExamplePfS_i:
	.zero		916


//--------------------- SYMBOLS --------------------------

	.type		.nv.reservedSmem.offset0,@object
	.size		.nv.reservedSmem.offset0,0x4
	.type		.nv.reservedSmem.cap,@object
	.size		.nv.reservedSmem.cap,0x4
